	.headerflags	@"EF_CUDA_TEXMODE_UNIFIED EF_CUDA_64BIT_ADDRESS EF_CUDA_ACCELERATORS EF_CUDA_SM90 EF_CUDA_VIRTUAL_SM(EF_CUDA_SM90)"
	.elftype	@"ET_EXEC"


//--------------------- .nv.info                  --------------------------
	.section	.nv.info,"",@"SHT_CUDA_INFO"
	.align	4


	//----- nvinfo : EIATTR_REGCOUNT
	.align		4
        /*0000*/ 	.byte	0x04, 0x2f
        /*0002*/ 	.short	(.L_3 - .L_2)
	.align		4
.L_2:
        /*0004*/ 	.word	index@(triton_poi_fused__native_batch_norm_legit_no_training_hardtanh_14)
        /*0008*/ 	.word	0x00000010


	//----- nvinfo : EIATTR_MIN_STACK_SIZE
	.align		4
.L_3:
        /*000c*/ 	.byte	0x04, 0x12
        /*000e*/ 	.short	(.L_5 - .L_4)
	.align		4
.L_4:
        /*0010*/ 	.word	index@(triton_poi_fused__native_batch_norm_legit_no_training_hardtanh_14)
        /*0014*/ 	.word	0x00000000


	//----- nvinfo : EIATTR_FRAME_SIZE
	.align		4
.L_5:
        /*0018*/ 	.byte	0x04, 0x11
        /*001a*/ 	.short	(.L_7 - .L_6)
	.align		4
.L_6:
        /*001c*/ 	.word	index@(triton_poi_fused__native_batch_norm_legit_no_training_hardtanh_14)
        /*0020*/ 	.word	0x00000000


	//----- nvinfo : EIATTR_MIN_STACK_SIZE
	.align		4
.L_7:
        /*0024*/ 	.byte	0x04, 0x12
        /*0026*/ 	.short	(.L_9 - .L_8)
	.align		4
.L_8:
        /*0028*/ 	.word	index@(triton_poi_fused__native_batch_norm_legit_no_training_hardtanh_14)
        /*002c*/ 	.word	0x00000000
.L_9:


//--------------------- .nv.info.triton_poi_fused__native_batch_norm_legit_no_training_hardtanh_14 --------------------------
	.section	.nv.info.triton_poi_fused__native_batch_norm_legit_no_training_hardtanh_14,"",@"SHT_CUDA_INFO"
	.sectionflags	@""
	.align	4


	//----- nvinfo : EIATTR_CUDA_API_VERSION
	.align		4
        /*0000*/ 	.byte	0x04, 0x37
        /*0002*/ 	.short	(.L_11 - .L_10)
.L_10:
        /*0004*/ 	.word	0x0000007c


	//----- nvinfo : EIATTR_KPARAM_INFO
	.align		4
.L_11:
        /*0008*/ 	.byte	0x04, 0x17
        /*000a*/ 	.short	(.L_13 - .L_12)
.L_12:
        /*000c*/ 	.word	0x00000000
        /*0010*/ 	.short	0x0006
        /*0012*/ 	.short	0x0030
        /*0014*/ 	.byte	0x00, 0xf0, 0x11, 0x00


	//----- nvinfo : EIATTR_KPARAM_INFO
	.align		4
.L_13:
        /*0018*/ 	.byte	0x04, 0x17
        /*001a*/ 	.short	(.L_15 - .L_14)
.L_14:
        /*001c*/ 	.word	0x00000000
        /*0020*/ 	.short	0x0005
        /*0022*/ 	.short	0x0028
        /*0024*/ 	.byte	0x00, 0xf4, 0x21, 0x00


	//----- nvinfo : EIATTR_KPARAM_INFO
	.align		4
.L_15:
        /*0028*/ 	.byte	0x04, 0x17
        /*002a*/ 	.short	(.L_17 - .L_16)
.L_16:
        /*002c*/ 	.word	0x00000000
        /*0030*/ 	.short	0x0004
        /*0032*/ 	.short	0x0020
        /*0034*/ 	.byte	0x00, 0xf4, 0x21, 0x00


	//----- nvinfo : EIATTR_KPARAM_INFO
	.align		4
.L_17:
        /*0038*/ 	.byte	0x04, 0x17
        /*003a*/ 	.short	(.L_19 - .L_18)
.L_18:
        /*003c*/ 	.word	0x00000000
        /*0040*/ 	.short	0x0003
        /*0042*/ 	.short	0x0018
        /*0044*/ 	.byte	0x00, 0xf4, 0x21, 0x00


	//----- nvinfo : EIATTR_KPARAM_INFO
	.align		4
.L_19:
        /*0048*/ 	.byte	0x04, 0x17
        /*004a*/ 	.short	(.L_21 - .L_20)
.L_20:
        /*004c*/ 	.word	0x00000000
        /*0050*/ 	.short	0x0002
        /*0052*/ 	.short	0x0010
        /*0054*/ 	.byte	0x00, 0xf4, 0x21, 0x00


	//----- nvinfo : EIATTR_KPARAM_INFO
	.align		4
.L_21:
        /*0058*/ 	.byte	0x04, 0x17
        /*005a*/ 	.short	(.L_23 - .L_22)
.L_22:
        /*005c*/ 	.word	0x00000000
        /*0060*/ 	.short	0x0001
        /*0062*/ 	.short	0x0008
        /*0064*/ 	.byte	0x00, 0xf4, 0x21, 0x00


	//----- nvinfo : EIATTR_KPARAM_INFO
	.align		4
.L_23:
        /*0068*/ 	.byte	0x04, 0x17
        /*006a*/ 	.short	(.L_25 - .L_24)
.L_24:
        /*006c*/ 	.word	0x00000000
        /*0070*/ 	.short	0x0000
        /*0072*/ 	.short	0x0000
        /*0074*/ 	.byte	0x00, 0xf4, 0x21, 0x00


	//----- nvinfo : EIATTR_SPARSE_MMA_MASK
	.align		4
.L_25:
        /*0078*/ 	.byte	0x03, 0x50
        /*007a*/ 	.short	0x0000


	//----- nvinfo : EIATTR_MAXREG_COUNT
	.align		4
        /*007c*/ 	.byte	0x03, 0x1b
        /*007e*/ 	.short	0x00ff


	//----- nvinfo : EIATTR_EXIT_INSTR_OFFSETS
	.align		4
        /*0080*/ 	.byte	0x04, 0x1c
        /*0082*/ 	.short	(.L_27 - .L_26)


	//   ....[0]....
.L_26:
        /*0084*/ 	.word	0x000003c0


	//----- nvinfo : EIATTR_REQNTID
	.align		4
.L_27:
        /*0088*/ 	.byte	0x04, 0x10
        /*008a*/ 	.short	(.L_29 - .L_28)
.L_28:
        /*008c*/ 	.word	0x00000100
        /*0090*/ 	.word	0x00000001
        /*0094*/ 	.word	0x00000001


	//----- nvinfo : EIATTR_CBANK_PARAM_SIZE
	.align		4
.L_29:
        /*0098*/ 	.byte	0x03, 0x19
        /*009a*/ 	.short	0x0034


	//----- nvinfo : EIATTR_PARAM_CBANK
	.align		4
        /*009c*/ 	.byte	0x04, 0x0a
        /*009e*/ 	.short	(.L_31 - .L_30)
	.align		4
.L_30:
        /*00a0*/ 	.word	index@(.nv.constant0.triton_poi_fused__native_batch_norm_legit_no_training_hardtanh_14)
        /*00a4*/ 	.short	0x0210
        /*00a6*/ 	.short	0x0034


	//----- nvinfo : EIATTR_SW_WAR
	.align		4
.L_31:
        /*00a8*/ 	.byte	0x04, 0x36
        /*00aa*/ 	.short	(.L_33 - .L_32)
.L_32:
        /*00ac*/ 	.word	0x00000008
.L_33:


//--------------------- .nv.callgraph             --------------------------
	.section	.nv.callgraph,"",@"SHT_CUDA_CALLGRAPH"
	.align	4
	.sectionentsize	8
	.align		4
        /*0000*/ 	.word	0x00000000
	.align		4
        /*0004*/ 	.word	0xffffffff
	.align		4
        /*0008*/ 	.word	0x00000000
	.align		4
        /*000c*/ 	.word	0xfffffffe
	.align		4
        /*0010*/ 	.word	0x00000000
	.align		4
        /*0014*/ 	.word	0xfffffffd
	.align		4
        /*0018*/ 	.word	0x00000000
	.align		4
        /*001c*/ 	.word	0xfffffffc


//--------------------- .nv.constant4             --------------------------
	.section	.nv.constant4,"a",@progbits
	.align	8
	.align		8
.nv.constant4:
        /*0000*/ 	.dword	_$_str
	.align		8
        /*0008*/ 	.dword	_$_str_$_2


//--------------------- .text.triton_poi_fused__native_batch_norm_legit_no_training_hardtanh_14 --------------------------
	.section	.text.triton_poi_fused__native_batch_norm_legit_no_training_hardtanh_14,"ax",@progbits
	.align	128
        .global         triton_poi_fused__native_batch_norm_legit_no_training_hardtanh_14
        .type           triton_poi_fused__native_batch_norm_legit_no_training_hardtanh_14,@function
        .size           triton_poi_fused__native_batch_norm_legit_no_training_hardtanh_14,(.L_x_1 - triton_poi_fused__native_batch_norm_legit_no_training_hardtanh_14)
        .other          triton_poi_fused__native_batch_norm_legit_no_training_hardtanh_14,@"STO_CUDA_ENTRY STV_DEFAULT"
triton_poi_fused__native_batch_norm_legit_no_training_hardtanh_14:
.text.triton_poi_fused__native_batch_norm_legit_no_training_hardtanh_14:
[----:B------:R-:W-:Y:S01]  /*0000*/  LDC R1, c[0x0][0x28] ;  /* 0x00000a00ff017b82 */ /* 0x000fe20000000800 */
[----:B------:R-:W1:Y:S07]  /*0010*/  S2R R0, SR_TID.X ;  /* 0x0000000000007919 */ /* 0x000e6e0000002100 */
[----:B------:R-:W2:Y:S01]  /*0020*/  LDC.64 R6, c[0x0][0x220] ;  /* 0x00008800ff067b82 */ /* 0x000ea20000000a00 */
[----:B------:R-:W-:Y:S01]  /*0030*/  ULDC.64 UR4, c[0x0][0x208] ;  /* 0x0000820000047ab9 */ /* 0x000fe20000000a00 */
[----:B------:R-:W3:Y:S06]  /*0040*/  S2R R5, SR_CTAID.X ;  /* 0x0000000000057919 */ /* 0x000eec0000002500 */
[----:B------:R-:W4:Y:S08]  /*0050*/  LDC.64 R8, c[0x0][0x228] ;  /* 0x00008a00ff087b82 */ /* 0x000f300000000a00 */
[----:B------:R-:W5:Y:S01]  /*0060*/  LDC.64 R10, c[0x0][0x230] ;  /* 0x00008c00ff0a7b82 */ /* 0x000f620000000a00 */
[----:B-1----:R-:W-:Y:S01]  /*0070*/  IMAD.SHL.U32 R0, R0, 0x2, RZ ;  /* 0x0000000200007824 */ /* 0x002fe200078e00ff */
[----:B---3--:R-:W-:-:S04]  /*0080*/  SHF.R.S32.HI R3, RZ, 0x16, R5 ;  /* 0x00000016ff037819 */ /* 0x008fc80000011405 */
[----:B------:R-:W-:Y:S02]  /*0090*/  LOP3.LUT R0, R0, 0x1fe, RZ, 0xc0, !PT ;  /* 0x000001fe00007812 */ /* 0x000fe400078ec0ff */
[----:B------:R-:W-:Y:S02]  /*00a0*/  SGXT R3, R3, 0x1 ;  /* 0x000000010303781a */ /* 0x000fe40000000200 */
[----:B------:R-:W-:-:S04]  /*00b0*/  LEA R0, R5, R0, 0x9 ;  /* 0x0000000005007211 */ /* 0x000fc800078e48ff */
[----:B------:R-:W-:-:S04]  /*00c0*/  LEA.HI R3, R3, R0, RZ, 0x8 ;  /* 0x0000000003037211 */ /* 0x000fc800078f40ff */
[----:B------:R-:W-:-:S05]  /*00d0*/  SHF.R.S32.HI R3, RZ, 0x8, R3 ;  /* 0x00000008ff037819 */ /* 0x000fca0000011403 */
[----:B------:R-:W-:-:S05]  /*00e0*/  IMAD.HI R2, R3, 0x38e38e39, RZ ;  /* 0x38e38e3903027827 */ /* 0x000fca00078e02ff */
[----:B------:R-:W-:-:S04]  /*00f0*/  SHF.R.U32.HI R5, RZ, 0x1f, R2 ;  /* 0x0000001fff057819 */ /* 0x000fc80000011602 */
[----:B------:R-:W-:Y:S02]  /*0100*/  LEA.HI.SX32 R2, R2, R5, 0x1b ;  /* 0x0000000502027211 */ /* 0x000fe400078fdaff */
[----:B------:R-:W1:Y:S03]  /*0110*/  LDC.64 R4, c[0x0][0x218] ;  /* 0x00008600ff047b82 */ /* 0x000e660000000a00 */
[----:B------:R-:W-:-:S04]  /*0120*/  IMAD R13, R2, -0x90, R3 ;  /* 0xffffff70020d7824 */ /* 0x000fc800078e0203 */
[C---:B--2---:R-:W-:Y:S01]  /*0130*/  IMAD.WIDE R6, R13.reuse, 0x4, R6 ;  /* 0x000000040d067825 */ /* 0x044fe200078e0206 */
[----:B------:R-:W2:Y:S05]  /*0140*/  LDC.64 R2, c[0x0][0x210] ;  /* 0x00008400ff027b82 */ /* 0x000eaa0000000a00 */
[----:B------:R-:W3:Y:S01]  /*0150*/  LDG.E.EL R6, desc[UR4][R6.64] ;  /* 0x0000000406067981 */ /* 0x000ee2000c2e1900 */
[----:B----4-:R-:W-:-:S04]  /*0160*/  IMAD.WIDE R8, R13, 0x4, R8 ;  /* 0x000000040d087825 */ /* 0x010fc800078e0208 */
[C---:B-----5:R-:W-:Y:S02]  /*0170*/  IMAD.WIDE R10, R13.reuse, 0x4, R10 ;  /* 0x000000040d0a7825 */ /* 0x060fe400078e020a */
[----:B------:R-:W4:Y:S02]  /*0180*/  LDG.E.EL R8, desc[UR4][R8.64] ;  /* 0x0000000408087981 */ /* 0x000f24000c2e1900 */
[----:B-1----:R-:W-:Y:S02]  /*0190*/  IMAD.WIDE R4, R13, 0x4, R4 ;  /* 0x000000040d047825 */ /* 0x002fe400078e0204 */
[----:B------:R-:W4:Y:S04]  /*01a0*/  LDG.E.EL R11, desc[UR4][R10.64] ;  /* 0x000000040a0b7981 */ /* 0x000f28000c2e1900 */
[----:B------:R-:W5:Y:S01]  /*01b0*/  LDG.E.EL R4, desc[UR4][R4.64] ;  /* 0x0000000404047981 */ /* 0x000f62000c2e1900 */
[----:B--2---:R-:W-:-:S06]  /*01c0*/  IMAD.WIDE R2, R0, 0x4, R2 ;  /* 0x0000000400027825 */ /* 0x004fcc00078e0202 */
[----:B------:R-:W5:Y:S01]  /*01d0*/  LDG.E.64 R2, desc[UR4][R2.64] ;  /* 0x0000000402027981 */ /* 0x000f62000c1e1b00 */
[----:B------:R-:W-:Y:S02]  /*01e0*/  IMAD.MOV.U32 R12, RZ, RZ, 0x3e800000 ;  /* 0x3e800000ff0c7424 */ /* 0x000fe400078e00ff */
[----:B---3--:R-:W-:-:S04]  /*01f0*/  FADD R6, R6, 9.9999997473787516356e-06 ;  /* 0x3727c5ac06067421 */ /* 0x008fc80000000000 */
[----:B------:R-:W1:Y:S02]  /*0200*/  MUFU.SQRT R7, R6 ;  /* 0x0000000600077308 */ /* 0x000e640000002000 */
[C---:B-1----:R-:W-:Y:S02]  /*0210*/  FSETP.GT.AND P0, PT, R7.reuse, 8.50705917302346158658e+37, PT ;  /* 0x7e8000000700780b */ /* 0x042fe40003f04000 */
[----:B------:R-:W-:-:S11]  /*0220*/  FSETP.GEU.AND P1, PT, R7, 1.175494350822287508e-38, PT ;  /* 0x008000000700780b */ /* 0x000fd60003f2e000 */
[----:B------:R-:W-:-:S04]  /*0230*/  @P0 FMUL R7, R7, 0.25 ;  /* 0x3e80000007070820 */ /* 0x000fc80000400000 */
[----:B------:R-:W-:-:S06]  /*0240*/  @!P1 FMUL R7, R7, 16777216 ;  /* 0x4b80000007079820 */ /* 0x000fcc0000400000 */
[----:B------:R-:W1:Y:S01]  /*0250*/  MUFU.RCP R7, R7 ;  /* 0x0000000700077308 */ /* 0x000e620000001000 */
[----:B------:R-:W-:Y:S01]  /*0260*/  FSEL R12, R12, 1, P0 ;  /* 0x3f8000000c0c7808 */ /* 0x000fe20000000000 */
[----:B-----5:R-:W-:-:S04]  /*0270*/  FADD R2, R2, -R4 ;  /* 0x8000000402027221 */ /* 0x020fc80000000000 */
[----:B------:R-:W-:Y:S01]  /*0280*/  @!P1 FMUL R12, R12, 16777216 ;  /* 0x4b8000000c0c9820 */ /* 0x000fe20000400000 */
[----:B------:R-:W-:-:S03]  /*0290*/  FADD R3, R3, -R4 ;  /* 0x8000000403037221 */ /* 0x000fc60000000000 */
[----:B-1----:R-:W-:-:S04]  /*02a0*/  FMUL R12, R7, R12 ;  /* 0x0000000c070c7220 */ /* 0x002fc80000400000 */
[-C--:B------:R-:W-:Y:S01]  /*02b0*/  FMUL R4, R2, R12.reuse ;  /* 0x0000000c02047220 */ /* 0x080fe20000400000 */
[----:B------:R-:W-:Y:S02]  /*02c0*/  FMUL R12, R3, R12 ;  /* 0x0000000c030c7220 */ /* 0x000fe40000400000 */
[----:B------:R-:W1:Y:S01]  /*02d0*/  LDC.64 R2, c[0x0][0x238] ;  /* 0x00008e00ff027b82 */ /* 0x000e620000000a00 */
[C-C-:B----4-:R-:W-:Y:S01]  /*02e0*/  FFMA R4, R8.reuse, R4, R11.reuse ;  /* 0x0000000408047223 */ /* 0x150fe2000000000b */
[----:B------:R-:W-:-:S04]  /*02f0*/  FFMA R12, R8, R12, R11 ;  /* 0x0000000c080c7223 */ /* 0x000fc8000000000b */
[----:B------:R-:W-:Y:S02]  /*0300*/  FSETP.GTU.AND P0, PT, R4, RZ, PT ;  /* 0x000000ff0400720b */ /* 0x000fe40003f0c000 */
[----:B------:R-:W-:Y:S02]  /*0310*/  FSETP.GTU.AND P1, PT, R12, RZ, PT ;  /* 0x000000ff0c00720b */ /* 0x000fe40003f2c000 */
[----:B------:R-:W-:Y:S02]  /*0320*/  FSEL R4, R4, RZ, P0 ;  /* 0x000000ff04047208 */ /* 0x000fe40000000000 */
[----:B------:R-:W-:Y:S02]  /*0330*/  FSEL R5, R12, RZ, P1 ;  /* 0x000000ff0c057208 */ /* 0x000fe40000800000 */
[----:B------:R-:W-:Y:S02]  /*0340*/  FSETP.GEU.AND P2, PT, R4, 6, PT ;  /* 0x40c000000400780b */ /* 0x000fe40003f4e000 */
[----:B------:R-:W-:-:S02]  /*0350*/  FSETP.GEU.AND P3, PT, R5, 6, PT ;  /* 0x40c000000500780b */ /* 0x000fc40003f6e000 */
[----:B------:R-:W-:Y:S02]  /*0360*/  FSETP.NAN.AND P0, PT, R4, R4, PT ;  /* 0x000000040400720b */ /* 0x000fe40003f08000 */
[----:B------:R-:W-:Y:S01]  /*0370*/  FSETP.NAN.AND P1, PT, R5, R5, PT ;  /* 0x000000050500720b */ /* 0x000fe20003f28000 */
[----:B-1----:R-:W-:-:S06]  /*0380*/  IMAD.WIDE R2, R0, 0x4, R2 ;  /* 0x0000000400027825 */ /* 0x002fcc00078e0202 */
[----:B------:R-:W-:Y:S02]  /*0390*/  @P2 SEL R4, R4, 0x40c00000, P0 ;  /* 0x40c0000004042807 */ /* 0x000fe40000000000 */
[----:B------:R-:W-:-:S05]  /*03a0*/  @P3 SEL R5, R5, 0x40c00000, P1 ;  /* 0x40c0000005053807 */ /* 0x000fca0000800000 */
[----:B------:R-:W-:Y:S01]  /*03b0*/  STG.E.64 desc[UR4][R2.64], R4 ;  /* 0x0000000402007986 */ /* 0x000fe2000c101b04 */
[----:B------:R-:W-:Y:S05]  /*03c0*/  EXIT ;  /* 0x000000000000794d */ /* 0x000fea0003800000 */
.L_x_0:
[----:B------:R-:W-:-:S00]  /*03d0*/  BRA `(.L_x_0) ;  /* 0xfffffffc00fc7947 */ /* 0x000fc0000383ffff */
[----:B------:R-:W-:-:S00]  /*03e0*/  NOP ;  /* 0x0000000000007918 */ /* 0x000fc00000000000 */
        /* <DEDUP_REMOVED lines=9> */
.L_x_1:


//--------------------- .nv.global.init           --------------------------
	.section	.nv.global.init,"aw",@progbits
.nv.global.init:
	.type		_$_str,@object
	.size		_$_str,(_$_str_$_2 - _$_str)
_$_str:
        /*0000*/ 	.byte	0x5f, 0x5f, 0x43, 0x55, 0x44, 0x41, 0x5f, 0x46, 0x54, 0x5a, 0x00
	.type		_$_str_$_2,@object
	.size		_$_str_$_2,(.L_1 - _$_str_$_2)
_$_str_$_2:
        /*000b*/ 	.byte	0x5f, 0x5f, 0x43, 0x55, 0x44, 0x41, 0x5f, 0x50, 0x52, 0x45, 0x43, 0x5f, 0x53, 0x51, 0x52, 0x54
        /*001b*/ 	.byte	0x00
.L_1:


//--------------------- .nv.constant0.triton_poi_fused__native_batch_norm_legit_no_training_hardtanh_14 --------------------------
	.section	.nv.constant0.triton_poi_fused__native_batch_norm_legit_no_training_hardtanh_14,"a",@progbits
	.sectionflags	@""
	.align	4
.nv.constant0.triton_poi_fused__native_batch_norm_legit_no_training_hardtanh_14:
	.zero		580
